//
// Generated by NVIDIA NVVM Compiler
//
// Compiler Build ID: CL-36424714
// Cuda compilation tools, release 13.0, V13.0.88
// Based on NVVM 20.0.0
//

.version 9.0
.target sm_100
.address_size 64

	// .globl	feature_transformer_slice_backward
// _ZZ34feature_transformer_slice_backwardE18shared_output_grad has been demoted

.visible .entry feature_transformer_slice_backward(
	.param .u64 .ptr .align 1 feature_transformer_slice_backward_param_0,
	.param .u64 .ptr .align 1 feature_transformer_slice_backward_param_1,
	.param .u64 .ptr .align 1 feature_transformer_slice_backward_param_2,
	.param .u64 .ptr .align 1 feature_transformer_slice_backward_param_3
)
{
	.reg .pred 	%p<38>;
	.reg .b32 	%r<77>;
	.reg .b32 	%f<38>;
	.reg .b64 	%rd<88>;
	// demoted variable
	.shared .align 4 .b8 _ZZ34feature_transformer_slice_backwardE18shared_output_grad[1024];
	ld.param.u64 	%rd9, [feature_transformer_slice_backward_param_0];
	ld.param.u64 	%rd10, [feature_transformer_slice_backward_param_1];
	ld.param.u64 	%rd8, [feature_transformer_slice_backward_param_2];
	ld.param.u64 	%rd11, [feature_transformer_slice_backward_param_3];
	cvta.to.global.u64 	%rd12, %rd11;
	cvta.to.global.u64 	%rd1, %rd10;
	cvta.to.global.u64 	%rd13, %rd9;
	mov.u32 	%r36, %ctaid.x;
	mov.u32 	%r37, %tid.x;
	mul.lo.s32 	%r38, %r36, 257;
	cvt.u64.u32 	%rd14, %r38;
	cvt.u64.u32 	%rd2, %r37;
	add.s64 	%rd15, %rd14, %rd2;
	shl.b64 	%rd16, %rd15, 2;
	add.s64 	%rd3, %rd12, %rd16;
	shl.b32 	%r39, %r37, 2;
	mov.u32 	%r40, _ZZ34feature_transformer_slice_backwardE18shared_output_grad;
	add.s32 	%r1, %r40, %r39;
	mul.lo.s32 	%r41, %r36, 30;
	mul.wide.u32 	%rd17, %r41, 4;
	add.s64 	%rd4, %rd13, %rd17;
	ld.global.f32 	%f1, [%rd3+4];
	st.shared.f32 	[%r1], %f1;
	setp.eq.f32 	%p1, %f1, 0f00000000;
	@%p1 bra 	$L__BB0_2;
	cvta.to.global.u64 	%rd18, %rd8;
	shl.b64 	%rd19, %rd2, 2;
	add.s64 	%rd20, %rd18, %rd19;
	atom.global.add.f32 	%f5, [%rd20], %f1;
$L__BB0_2:
	mov.b32 	%r76, 0;
$L__BB0_3:
	mul.wide.u32 	%rd21, %r76, 4;
	add.s64 	%rd5, %rd4, %rd21;
	ld.global.u32 	%r3, [%rd5];
	setp.eq.s32 	%p2, %r3, -1;
	@%p2 bra 	$L__BB0_10;
	mul.lo.s32 	%r43, %r3, 257;
	cvt.u64.u32 	%rd6, %r43;
	ld.shared.f32 	%f2, [%r1];
	setp.eq.f32 	%p3, %f2, 0f00000000;
	@%p3 bra 	$L__BB0_6;
	add.s64 	%rd22, %rd6, %rd2;
	shl.b64 	%rd23, %rd22, 2;
	add.s64 	%rd24, %rd1, %rd23;
	atom.global.add.f32 	%f6, [%rd24+4], %f2;
$L__BB0_6:
	ld.global.u32 	%r4, [%rd5+4];
	setp.eq.s32 	%p4, %r4, -1;
	@%p4 bra 	$L__BB0_10;
	mul.lo.s32 	%r44, %r4, 257;
	cvt.u64.u32 	%rd7, %r44;
	ld.shared.f32 	%f3, [%r1];
	setp.eq.f32 	%p5, %f3, 0f00000000;
	@%p5 bra 	$L__BB0_9;
	add.s64 	%rd25, %rd7, %rd2;
	shl.b64 	%rd26, %rd25, 2;
	add.s64 	%rd27, %rd1, %rd26;
	atom.global.add.f32 	%f7, [%rd27+4], %f3;
$L__BB0_9:
	add.s32 	%r76, %r76, 2;
	setp.ne.s32 	%p6, %r76, 30;
	@%p6 bra 	$L__BB0_3;
$L__BB0_10:
	cvt.u32.u64 	%r45, %rd2;
	setp.ne.s32 	%p7, %r45, 0;
	@%p7 bra 	$L__BB0_42;
	ld.global.f32 	%f4, [%rd3+4];
	ld.global.u32 	%r6, [%rd4];
	setp.eq.s32 	%p8, %r6, -1;
	@%p8 bra 	$L__BB0_42;
	mul.lo.s32 	%r46, %r6, 257;
	mul.wide.u32 	%rd28, %r46, 4;
	add.s64 	%rd29, %rd1, %rd28;
	atom.global.add.f32 	%f8, [%rd29], %f4;
	ld.global.u32 	%r7, [%rd4+4];
	setp.eq.s32 	%p9, %r7, -1;
	@%p9 bra 	$L__BB0_42;
	mul.lo.s32 	%r47, %r7, 257;
	mul.wide.u32 	%rd30, %r47, 4;
	add.s64 	%rd31, %rd1, %rd30;
	atom.global.add.f32 	%f9, [%rd31], %f4;
	ld.global.u32 	%r8, [%rd4+8];
	setp.eq.s32 	%p10, %r8, -1;
	@%p10 bra 	$L__BB0_42;
	mul.lo.s32 	%r48, %r8, 257;
	mul.wide.u32 	%rd32, %r48, 4;
	add.s64 	%rd33, %rd1, %rd32;
	atom.global.add.f32 	%f10, [%rd33], %f4;
	ld.global.u32 	%r9, [%rd4+12];
	setp.eq.s32 	%p11, %r9, -1;
	@%p11 bra 	$L__BB0_42;
	mul.lo.s32 	%r49, %r9, 257;
	mul.wide.u32 	%rd34, %r49, 4;
	add.s64 	%rd35, %rd1, %rd34;
	atom.global.add.f32 	%f11, [%rd35], %f4;
	ld.global.u32 	%r10, [%rd4+16];
	setp.eq.s32 	%p12, %r10, -1;
	@%p12 bra 	$L__BB0_42;
	mul.lo.s32 	%r50, %r10, 257;
	mul.wide.u32 	%rd36, %r50, 4;
	add.s64 	%rd37, %rd1, %rd36;
	atom.global.add.f32 	%f12, [%rd37], %f4;
	ld.global.u32 	%r11, [%rd4+20];
	setp.eq.s32 	%p13, %r11, -1;
	@%p13 bra 	$L__BB0_42;
	mul.lo.s32 	%r51, %r11, 257;
	mul.wide.u32 	%rd38, %r51, 4;
	add.s64 	%rd39, %rd1, %rd38;
	atom.global.add.f32 	%f13, [%rd39], %f4;
	ld.global.u32 	%r12, [%rd4+24];
	setp.eq.s32 	%p14, %r12, -1;
	@%p14 bra 	$L__BB0_42;
	mul.lo.s32 	%r52, %r12, 257;
	mul.wide.u32 	%rd40, %r52, 4;
	add.s64 	%rd41, %rd1, %rd40;
	atom.global.add.f32 	%f14, [%rd41], %f4;
	ld.global.u32 	%r13, [%rd4+28];
	setp.eq.s32 	%p15, %r13, -1;
	@%p15 bra 	$L__BB0_42;
	mul.lo.s32 	%r53, %r13, 257;
	mul.wide.u32 	%rd42, %r53, 4;
	add.s64 	%rd43, %rd1, %rd42;
	atom.global.add.f32 	%f15, [%rd43], %f4;
	ld.global.u32 	%r14, [%rd4+32];
	setp.eq.s32 	%p16, %r14, -1;
	@%p16 bra 	$L__BB0_42;
	mul.lo.s32 	%r54, %r14, 257;
	mul.wide.u32 	%rd44, %r54, 4;
	add.s64 	%rd45, %rd1, %rd44;
	atom.global.add.f32 	%f16, [%rd45], %f4;
	ld.global.u32 	%r15, [%rd4+36];
	setp.eq.s32 	%p17, %r15, -1;
	@%p17 bra 	$L__BB0_42;
	mul.lo.s32 	%r55, %r15, 257;
	mul.wide.u32 	%rd46, %r55, 4;
	add.s64 	%rd47, %rd1, %rd46;
	atom.global.add.f32 	%f17, [%rd47], %f4;
	ld.global.u32 	%r16, [%rd4+40];
	setp.eq.s32 	%p18, %r16, -1;
	@%p18 bra 	$L__BB0_42;
	mul.lo.s32 	%r56, %r16, 257;
	mul.wide.u32 	%rd48, %r56, 4;
	add.s64 	%rd49, %rd1, %rd48;
	atom.global.add.f32 	%f18, [%rd49], %f4;
	ld.global.u32 	%r17, [%rd4+44];
	setp.eq.s32 	%p19, %r17, -1;
	@%p19 bra 	$L__BB0_42;
	mul.lo.s32 	%r57, %r17, 257;
	mul.wide.u32 	%rd50, %r57, 4;
	add.s64 	%rd51, %rd1, %rd50;
	atom.global.add.f32 	%f19, [%rd51], %f4;
	ld.global.u32 	%r18, [%rd4+48];
	setp.eq.s32 	%p20, %r18, -1;
	@%p20 bra 	$L__BB0_42;
	mul.lo.s32 	%r58, %r18, 257;
	mul.wide.u32 	%rd52, %r58, 4;
	add.s64 	%rd53, %rd1, %rd52;
	atom.global.add.f32 	%f20, [%rd53], %f4;
	ld.global.u32 	%r19, [%rd4+52];
	setp.eq.s32 	%p21, %r19, -1;
	@%p21 bra 	$L__BB0_42;
	mul.lo.s32 	%r59, %r19, 257;
	mul.wide.u32 	%rd54, %r59, 4;
	add.s64 	%rd55, %rd1, %rd54;
	atom.global.add.f32 	%f21, [%rd55], %f4;
	ld.global.u32 	%r20, [%rd4+56];
	setp.eq.s32 	%p22, %r20, -1;
	@%p22 bra 	$L__BB0_42;
	mul.lo.s32 	%r60, %r20, 257;
	mul.wide.u32 	%rd56, %r60, 4;
	add.s64 	%rd57, %rd1, %rd56;
	atom.global.add.f32 	%f22, [%rd57], %f4;
	ld.global.u32 	%r21, [%rd4+60];
	setp.eq.s32 	%p23, %r21, -1;
	@%p23 bra 	$L__BB0_42;
	mul.lo.s32 	%r61, %r21, 257;
	mul.wide.u32 	%rd58, %r61, 4;
	add.s64 	%rd59, %rd1, %rd58;
	atom.global.add.f32 	%f23, [%rd59], %f4;
	ld.global.u32 	%r22, [%rd4+64];
	setp.eq.s32 	%p24, %r22, -1;
	@%p24 bra 	$L__BB0_42;
	mul.lo.s32 	%r62, %r22, 257;
	mul.wide.u32 	%rd60, %r62, 4;
	add.s64 	%rd61, %rd1, %rd60;
	atom.global.add.f32 	%f24, [%rd61], %f4;
	ld.global.u32 	%r23, [%rd4+68];
	setp.eq.s32 	%p25, %r23, -1;
	@%p25 bra 	$L__BB0_42;
	mul.lo.s32 	%r63, %r23, 257;
	mul.wide.u32 	%rd62, %r63, 4;
	add.s64 	%rd63, %rd1, %rd62;
	atom.global.add.f32 	%f25, [%rd63], %f4;
	ld.global.u32 	%r24, [%rd4+72];
	setp.eq.s32 	%p26, %r24, -1;
	@%p26 bra 	$L__BB0_42;
	mul.lo.s32 	%r64, %r24, 257;
	mul.wide.u32 	%rd64, %r64, 4;
	add.s64 	%rd65, %rd1, %rd64;
	atom.global.add.f32 	%f26, [%rd65], %f4;
	ld.global.u32 	%r25, [%rd4+76];
	setp.eq.s32 	%p27, %r25, -1;
	@%p27 bra 	$L__BB0_42;
	mul.lo.s32 	%r65, %r25, 257;
	mul.wide.u32 	%rd66, %r65, 4;
	add.s64 	%rd67, %rd1, %rd66;
	atom.global.add.f32 	%f27, [%rd67], %f4;
	ld.global.u32 	%r26, [%rd4+80];
	setp.eq.s32 	%p28, %r26, -1;
	@%p28 bra 	$L__BB0_42;
	mul.lo.s32 	%r66, %r26, 257;
	mul.wide.u32 	%rd68, %r66, 4;
	add.s64 	%rd69, %rd1, %rd68;
	atom.global.add.f32 	%f28, [%rd69], %f4;
	ld.global.u32 	%r27, [%rd4+84];
	setp.eq.s32 	%p29, %r27, -1;
	@%p29 bra 	$L__BB0_42;
	mul.lo.s32 	%r67, %r27, 257;
	mul.wide.u32 	%rd70, %r67, 4;
	add.s64 	%rd71, %rd1, %rd70;
	atom.global.add.f32 	%f29, [%rd71], %f4;
	ld.global.u32 	%r28, [%rd4+88];
	setp.eq.s32 	%p30, %r28, -1;
	@%p30 bra 	$L__BB0_42;
	mul.lo.s32 	%r68, %r28, 257;
	mul.wide.u32 	%rd72, %r68, 4;
	add.s64 	%rd73, %rd1, %rd72;
	atom.global.add.f32 	%f30, [%rd73], %f4;
	ld.global.u32 	%r29, [%rd4+92];
	setp.eq.s32 	%p31, %r29, -1;
	@%p31 bra 	$L__BB0_42;
	mul.lo.s32 	%r69, %r29, 257;
	mul.wide.u32 	%rd74, %r69, 4;
	add.s64 	%rd75, %rd1, %rd74;
	atom.global.add.f32 	%f31, [%rd75], %f4;
	ld.global.u32 	%r30, [%rd4+96];
	setp.eq.s32 	%p32, %r30, -1;
	@%p32 bra 	$L__BB0_42;
	mul.lo.s32 	%r70, %r30, 257;
	mul.wide.u32 	%rd76, %r70, 4;
	add.s64 	%rd77, %rd1, %rd76;
	atom.global.add.f32 	%f32, [%rd77], %f4;
	ld.global.u32 	%r31, [%rd4+100];
	setp.eq.s32 	%p33, %r31, -1;
	@%p33 bra 	$L__BB0_42;
	mul.lo.s32 	%r71, %r31, 257;
	mul.wide.u32 	%rd78, %r71, 4;
	add.s64 	%rd79, %rd1, %rd78;
	atom.global.add.f32 	%f33, [%rd79], %f4;
	ld.global.u32 	%r32, [%rd4+104];
	setp.eq.s32 	%p34, %r32, -1;
	@%p34 bra 	$L__BB0_42;
	mul.lo.s32 	%r72, %r32, 257;
	mul.wide.u32 	%rd80, %r72, 4;
	add.s64 	%rd81, %rd1, %rd80;
	atom.global.add.f32 	%f34, [%rd81], %f4;
	ld.global.u32 	%r33, [%rd4+108];
	setp.eq.s32 	%p35, %r33, -1;
	@%p35 bra 	$L__BB0_42;
	mul.lo.s32 	%r73, %r33, 257;
	mul.wide.u32 	%rd82, %r73, 4;
	add.s64 	%rd83, %rd1, %rd82;
	atom.global.add.f32 	%f35, [%rd83], %f4;
	ld.global.u32 	%r34, [%rd4+112];
	setp.eq.s32 	%p36, %r34, -1;
	@%p36 bra 	$L__BB0_42;
	mul.lo.s32 	%r74, %r34, 257;
	mul.wide.u32 	%rd84, %r74, 4;
	add.s64 	%rd85, %rd1, %rd84;
	atom.global.add.f32 	%f36, [%rd85], %f4;
	ld.global.u32 	%r35, [%rd4+116];
	setp.eq.s32 	%p37, %r35, -1;
	@%p37 bra 	$L__BB0_42;
	mul.lo.s32 	%r75, %r35, 257;
	mul.wide.u32 	%rd86, %r75, 4;
	add.s64 	%rd87, %rd1, %rd86;
	atom.global.add.f32 	%f37, [%rd87], %f4;
$L__BB0_42:
	ret;

}


// ===== COMPILED SASS (sm_100) =====

	.target	sm_100

	.elftype	@"ET_EXEC"


//--------------------- .note.nv.tkinfo           --------------------------
	.section	.note.nv.tkinfo,"",@"SHT_NOTE"
	.sectionflags	@"SHF_NOTE_NV_TKINFO"
	.tkinfo
        /*0018*/ 	.word	0x00000002
        /*0030*/ 	.string	""
        /*0030*/ 	.string	"ptxas"
        /*0030*/ 	.string	"Cuda compilation tools, release 13.0, V13.0.88"
        /*0030*/ 	.string	"Build cuda_13.0.r13.0/compiler.36424714_0"
        /*0030*/ 	.string	"-arch sm_100 -m 64 "



//--------------------- .note.nv.cuinfo           --------------------------
	.section	.note.nv.cuinfo,"",@"SHT_NOTE"
	.sectionflags	@"SHF_NOTE_NV_CUINFO"
        /*0018*/ 	.short	0x0002
        /*001a*/ 	.short	0x0064
        /*001c*/ 	.short	0x0082
	.zero		2


//--------------------- .nv.info                  --------------------------
	.section	.nv.info,"",@"SHT_CUDA_INFO"
	.align	4


	//----- nvinfo : EIATTR_REGCOUNT
	.align		4
        /*0000*/ 	.byte	0x04, 0x2f
        /*0002*/ 	.short	(.L_1 - .L_0)
	.align		4
.L_0:
        /*0004*/ 	.word	index@(feature_transformer_slice_backward)
        /*0008*/ 	.word	0x0000000d


	//----- nvinfo : EIATTR_FRAME_SIZE
	.align		4
.L_1:
        /*000c*/ 	.byte	0x04, 0x11
        /*000e*/ 	.short	(.L_3 - .L_2)
	.align		4
.L_2:
        /*0010*/ 	.word	index@(feature_transformer_slice_backward)
        /*0014*/ 	.word	0x00000000


	//----- nvinfo : EIATTR_MIN_STACK_SIZE
	.align		4
.L_3:
        /*0018*/ 	.byte	0x04, 0x12
        /*001a*/ 	.short	(.L_5 - .L_4)
	.align		4
.L_4:
        /*001c*/ 	.word	index@(feature_transformer_slice_backward)
        /*0020*/ 	.word	0x00000000
.L_5:


//--------------------- .nv.compat                --------------------------
	.section	.nv.compat,"",@"SHT_CUDA_COMPAT_INFO"
	.align	4
        /*0000*/ 	.byte	0x02, 0x09, 0x00, 0x00, 0x02, 0x02, 0x01, 0x00, 0x02, 0x05, 0x05, 0x00, 0x03, 0x07, 0x01, 0x01
        /*0010*/ 	.byte	0x02, 0x03, 0x00, 0x00, 0x02, 0x06, 0x01, 0x00, 0x04, 0x0b, 0x08, 0x00, 0x09, 0x00, 0x00, 0x00
        /*0020*/ 	.byte	0x00, 0x00, 0x00, 0x00


//--------------------- .nv.info.feature_transformer_slice_backward --------------------------
	.section	.nv.info.feature_transformer_slice_backward,"",@"SHT_CUDA_INFO"
	.sectionflags	@""
	.align	4


	//----- nvinfo : EIATTR_CUDA_API_VERSION
	.align		4
        /*0000*/ 	.byte	0x04, 0x37
        /*0002*/ 	.short	(.L_7 - .L_6)
.L_6:
        /*0004*/ 	.word	0x00000082


	//----- nvinfo : EIATTR_KPARAM_INFO
	.align		4
.L_7:
        /*0008*/ 	.byte	0x04, 0x17
        /*000a*/ 	.short	(.L_9 - .L_8)
.L_8:
        /*000c*/ 	.word	0x00000000
        /*0010*/ 	.short	0x0003
        /*0012*/ 	.short	0x0018
        /*0014*/ 	.byte	0x00, 0xf5, 0x21, 0x00


	//----- nvinfo : EIATTR_KPARAM_INFO
	.align		4
.L_9:
        /*0018*/ 	.byte	0x04, 0x17
        /*001a*/ 	.short	(.L_11 - .L_10)
.L_10:
        /*001c*/ 	.word	0x00000000
        /*0020*/ 	.short	0x0002
        /*0022*/ 	.short	0x0010
        /*0024*/ 	.byte	0x00, 0xf5, 0x21, 0x00


	//----- nvinfo : EIATTR_KPARAM_INFO
	.align		4
.L_11:
        /*0028*/ 	.byte	0x04, 0x17
        /*002a*/ 	.short	(.L_13 - .L_12)
.L_12:
        /*002c*/ 	.word	0x00000000
        /*0030*/ 	.short	0x0001
        /*0032*/ 	.short	0x0008
        /*0034*/ 	.byte	0x00, 0xf5, 0x21, 0x00


	//----- nvinfo : EIATTR_KPARAM_INFO
	.align		4
.L_13:
        /*0038*/ 	.byte	0x04, 0x17
        /*003a*/ 	.short	(.L_15 - .L_14)
.L_14:
        /*003c*/ 	.word	0x00000000
        /*0040*/ 	.short	0x0000
        /*0042*/ 	.short	0x0000
        /*0044*/ 	.byte	0x00, 0xf5, 0x21, 0x00


	//----- nvinfo : EIATTR_SPARSE_MMA_MASK
	.align		4
.L_15:
        /*0048*/ 	.byte	0x03, 0x50
        /*004a*/ 	.short	0x0000


	//----- nvinfo : EIATTR_MAXREG_COUNT
	.align		4
        /*004c*/ 	.byte	0x03, 0x1b
        /*004e*/ 	.short	0x00ff


	//----- nvinfo : EIATTR_MERCURY_ISA_VERSION
	.align		4
        /*0050*/ 	.byte	0x03, 0x5f
        /*0052*/ 	.short	0x0101


	//----- nvinfo : EIATTR_VRC_CTA_INIT_COUNT
	.align		4
        /*0054*/ 	.byte	0x02, 0x4a
	.zero		1
	.zero		1


	//----- nvinfo : EIATTR_EXIT_INSTR_OFFSETS
	.align		4
        /*0058*/ 	.byte	0x04, 0x1c
        /*005a*/ 	.short	(.L_17 - .L_16)


	//   ....[0]....
.L_16:
        /*005c*/ 	.word	0x00001a30


	//   ....[1]....
        /*0060*/ 	.word	0x00001a60


	//   ....[2]....
        /*0064*/ 	.word	0x00001ae0


	//   ....[3]....
        /*0068*/ 	.word	0x00001b40


	//   ....[4]....
        /*006c*/ 	.word	0x00001ba0


	//   ....[5]....
        /*0070*/ 	.word	0x00001c00


	//   ....[6]....
        /*0074*/ 	.word	0x00001c60


	//   ....[7]....
        /*0078*/ 	.word	0x00001cc0


	//   ....[8]....
        /*007c*/ 	.word	0x00001d20


	//   ....[9]....
        /*0080*/ 	.word	0x00001d80


	//   ....[10]....
        /*0084*/ 	.word	0x00001de0


	//   ....[11]....
        /*0088*/ 	.word	0x00001e40


	//   ....[12]....
        /*008c*/ 	.word	0x00001ea0


	//   ....[13]....
        /*0090*/ 	.word	0x00001f00


	//   ....[14]....
        /*0094*/ 	.word	0x00001f60


	//   ....[15]....
        /*0098*/ 	.word	0x00001fc0


	//   ....[16]....
        /*009c*/ 	.word	0x00002020


	//   ....[17]....
        /*00a0*/ 	.word	0x00002080


	//   ....[18]....
        /*00a4*/ 	.word	0x000020e0


	//   ....[19]....
        /*00a8*/ 	.word	0x00002140


	//   ....[20]....
        /*00ac*/ 	.word	0x000021a0


	//   ....[21]....
        /*00b0*/ 	.word	0x00002200


	//   ....[22]....
        /*00b4*/ 	.word	0x00002260


	//   ....[23]....
        /*00b8*/ 	.word	0x000022c0


	//   ....[24]....
        /*00bc*/ 	.word	0x00002320


	//   ....[25]....
        /*00c0*/ 	.word	0x00002380


	//   ....[26]....
        /*00c4*/ 	.word	0x000023e0


	//   ....[27]....
        /*00c8*/ 	.word	0x00002440


	//   ....[28]....
        /*00cc*/ 	.word	0x000024a0


	//   ....[29]....
        /*00d0*/ 	.word	0x00002500


	//   ....[30]....
        /*00d4*/ 	.word	0x00002560


	//   ....[31]....
        /*00d8*/ 	.word	0x000025a0


	//----- nvinfo : EIATTR_CRS_STACK_SIZE
	.align		4
.L_17:
        /*00dc*/ 	.byte	0x04, 0x1e
        /*00de*/ 	.short	(.L_19 - .L_18)
.L_18:
        /*00e0*/ 	.word	0x00000000


	//----- nvinfo : EIATTR_CBANK_PARAM_SIZE
	.align		4
.L_19:
        /*00e4*/ 	.byte	0x03, 0x19
        /*00e6*/ 	.short	0x0020


	//----- nvinfo : EIATTR_PARAM_CBANK
	.align		4
        /*00e8*/ 	.byte	0x04, 0x0a
        /*00ea*/ 	.short	(.L_21 - .L_20)
	.align		4
.L_20:
        /*00ec*/ 	.word	index@(.nv.constant0.feature_transformer_slice_backward)
        /*00f0*/ 	.short	0x0380
        /*00f2*/ 	.short	0x0020


	//----- nvinfo : EIATTR_SW_WAR
	.align		4
.L_21:
        /*00f4*/ 	.byte	0x04, 0x36
        /*00f6*/ 	.short	(.L_23 - .L_22)
.L_22:
        /*00f8*/ 	.word	0x00000008
.L_23:


//--------------------- .nv.callgraph             --------------------------
	.section	.nv.callgraph,"",@"SHT_CUDA_CALLGRAPH"
	.align	4
	.sectionentsize	8
	.align		4
        /*0000*/ 	.word	0x00000000
	.align		4
        /*0004*/ 	.word	0xffffffff
	.align		4
        /*0008*/ 	.word	0x00000000
	.align		4
        /*000c*/ 	.word	0xfffffffe
	.align		4
        /*0010*/ 	.word	0x00000000
	.align		4
        /*0014*/ 	.word	0xfffffffd
	.align		4
        /*0018*/ 	.word	0x00000000
	.align		4
        /*001c*/ 	.word	0xfffffffc


//--------------------- .text.feature_transformer_slice_backward --------------------------
	.section	.text.feature_transformer_slice_backward,"ax",@progbits
	.align	128
        .global         feature_transformer_slice_backward
        .type           feature_transformer_slice_backward,@function
        .size           feature_transformer_slice_backward,(.L_x_63 - feature_transformer_slice_backward)
        .other          feature_transformer_slice_backward,@"STO_CUDA_ENTRY STV_DEFAULT"
feature_transformer_slice_backward:
.text.feature_transformer_slice_backward:
[----:B------:R-:W-:Y:S01]  /*0000*/  LDC R1, c[0x0][0x37c] ;  /* 0x0000df00ff017b82 */ /* 0x000fe20000000800 */
[----:B------:R-:W0:Y:S01]  /*0010*/  S2R R5, SR_CTAID.X ;  /* 0x0000000000057919 */ /* 0x000e220000002500 */
[----:B------:R-:W1:Y:S01]  /*0020*/  LDCU.64 UR4, c[0x0][0x398] ;  /* 0x00007300ff0477ac */ /* 0x000e620008000a00 */
[----:B------:R-:W2:Y:S01]  /*0030*/  S2R R0, SR_TID.X ;  /* 0x0000000000007919 */ /* 0x000ea20000002100 */
[----:B------:R-:W3:Y:S01]  /*0040*/  LDCU.64 UR6, c[0x0][0x358] ;  /* 0x00006b00ff0677ac */ /* 0x000ee20008000a00 */
[----:B0-----:R-:W-:-:S05]  /*0050*/  IMAD R3, R5, 0x101, RZ ;  /* 0x0000010105037824 */ /* 0x001fca00078e02ff */
[----:B--2---:R-:W-:-:S05]  /*0060*/  IADD3 R2, P0, PT, R3, R0, RZ ;  /* 0x0000000003027210 */ /* 0x004fca0007f1e0ff */
[----:B------:R-:W-:Y:S01]  /*0070*/  IMAD.X R3, RZ, RZ, RZ, P0 ;  /* 0x000000ffff037224 */ /* 0x000fe200000e06ff */
[----:B-1----:R-:W-:-:S04]  /*0080*/  LEA R6, P0, R2, UR4, 0x2 ;  /* 0x0000000402067c11 */ /* 0x002fc8000f8010ff */
[----:B------:R-:W-:Y:S01]  /*0090*/  LEA.HI.X R7, R2, UR5, R3, 0x2, P0 ;  /* 0x0000000502077c11 */ /* 0x000fe200080f1403 */
[----:B------:R-:W0:Y:S04]  /*00a0*/  S2UR UR5, SR_CgaCtaId ;  /* 0x00000000000579c3 */ /* 0x000e280000008800 */
[----:B---3--:R-:W2:Y:S01]  /*00b0*/  LDG.E R4, desc[UR6][R6.64+0x4] ;  /* 0x0000040606047981 */ /* 0x008ea2000c1e1900 */
[----:B------:R-:W-:Y:S01]  /*00c0*/  UMOV UR4, 0x400 ;  /* 0x0000040000047882 */ /* 0x000fe20000000000 */
[----:B------:R-:W-:Y:S01]  /*00d0*/  IMAD R5, R5, 0x1e, RZ ;  /* 0x0000001e05057824 */ /* 0x000fe200078e02ff */
[----:B------:R-:W-:Y:S01]  /*00e0*/  BSSY.RECONVERGENT B0, `(.L_x_0) ;  /* 0x000000b000007945 */ /* 0x000fe20003800200 */
[----:B------:R-:W1:Y:S01]  /*00f0*/  LDC.64 R2, c[0x0][0x380] ;  /* 0x0000e000ff027b82 */ /* 0x000e620000000a00 */
[----:B0-----:R-:W-:Y:S01]  /*0100*/  ULEA UR4, UR5, UR4, 0x18 ;  /* 0x0000000405047291 */ /* 0x001fe2000f8ec0ff */
[----:B-1----:R-:W-:-:S05]  /*0110*/  IMAD.WIDE.U32 R2, R5, 0x4, R2 ;  /* 0x0000000405027825 */ /* 0x002fca00078e0002 */
[----:B------:R-:W-:Y:S02]  /*0120*/  LEA R5, R0, UR4, 0x2 ;  /* 0x0000000400057c11 */ /* 0x000fe4000f8e10ff */
[----:B--2---:R-:W-:-:S13]  /*0130*/  FSETP.NEU.AND P0, PT, R4, RZ, PT ;  /* 0x000000ff0400720b */ /* 0x004fda0003f0d000 */
[----:B------:R-:W-:Y:S05]  /*0140*/  @!P0 BRA `(.L_x_1) ;  /* 0x0000000000108947 */ /* 0x000fea0003800000 */
[----:B------:R-:W0:Y:S02]  /*0150*/  LDCU.64 UR4, c[0x0][0x390] ;  /* 0x00007200ff0477ac */ /* 0x000e240008000a00 */
[----:B0-----:R-:W-:-:S04]  /*0160*/  LEA R8, P0, R0, UR4, 0x2 ;  /* 0x0000000400087c11 */ /* 0x001fc8000f8010ff */
[----:B------:R-:W-:-:S05]  /*0170*/  LEA.HI.X R9, R0, UR5, RZ, 0x2, P0 ;  /* 0x0000000500097c11 */ /* 0x000fca00080f14ff */
[----:B------:R0:W-:Y:S04]  /*0180*/  REDG.E.ADD.F32.FTZ.RN.STRONG.GPU desc[UR6][R8.64], R4 ;  /* 0x00000004080079a6 */ /* 0x0001e8000c12f306 */
.L_x_1:
[----:B------:R-:W-:Y:S05]  /*0190*/  BSYNC.RECONVERGENT B0 ;  /* 0x0000000000007941 */ /* 0x000fea0003800200 */
.L_x_0:
[----:B0-----:R-:W2:Y:S04]  /*01a0*/  LDG.E R8, desc[UR6][R2.64] ;  /* 0x0000000602087981 */ /* 0x001ea8000c1e1900 */
[----:B------:R0:W-:Y:S01]  /*01b0*/  STS [R5], R4 ;  /* 0x0000000405007388 */ /* 0x0001e20000000800 */
[----:B--2---:R-:W-:-:S13]  /*01c0*/  ISETP.NE.AND P0, PT, R8, -0x1, PT ;  /* 0xffffffff0800780c */ /* 0x004fda0003f05270 */
[----:B0-----:R-:W-:Y:S05]  /*01d0*/  @!P0 BRA `(.L_x_2) ;  /* 0x0000001800108947 */ /* 0x001fea0003800000 */
[----:B------:R-:W-:Y:S01]  /*01e0*/  FSETP.NEU.AND P0, PT, R4, RZ, PT ;  /* 0x000000ff0400720b */ /* 0x000fe20003f0d000 */
[----:B------:R-:W-:-:S12]  /*01f0*/  BSSY.RECONVERGENT B0, `(.L_x_3) ;  /* 0x0000009000007945 */ /* 0x000fd80003800200 */
[----:B------:R-:W-:Y:S05]  /*0200*/  @!P0 BRA `(.L_x_4) ;  /* 0x00000000001c8947 */ /* 0x000fea0003800000 */
[----:B------:R-:W0:Y:S01]  /*0210*/  LDCU.64 UR4, c[0x0][0x388] ;  /* 0x00007100ff0477ac */ /* 0x000e220008000a00 */
[----:B------:R-:W-:-:S05]  /*0220*/  IMAD R5, R8, 0x101, RZ ;  /* 0x0000010108057824 */ /* 0x000fca00078e02ff */
[----:B------:R-:W-:-:S05]  /*0230*/  IADD3 R5, P1, PT, R5, R0, RZ ;  /* 0x0000000005057210 */ /* 0x000fca0007f3e0ff */
[----:B------:R-:W-:Y:S01]  /*0240*/  IMAD.X R10, RZ, RZ, RZ, P1 ;  /* 0x000000ffff0a7224 */ /* 0x000fe200008e06ff */
[----:B0-----:R-:W-:-:S04]  /*0250*/  LEA R8, P1, R5, UR4, 0x2 ;  /* 0x0000000405087c11 */ /* 0x001fc8000f8210ff */
[----:B------:R-:W-:-:S05]  /*0260*/  LEA.HI.X R9, R5, UR5, R10, 0x2, P1 ;  /* 0x0000000505097c11 */ /* 0x000fca00088f140a */
[----:B------:R0:W-:Y:S04]  /*0270*/  REDG.E.ADD.F32.FTZ.RN.STRONG.GPU desc[UR6][R8.64+0x4], R4 ;  /* 0x00000404080079a6 */ /* 0x0001e8000c12f306 */
.L_x_4:
[----:B------:R-:W-:Y:S05]  /*0280*/  BSYNC.RECONVERGENT B0 ;  /* 0x0000000000007941 */ /* 0x000fea0003800200 */
.L_x_3:
[----:B------:R-:W2:Y:S02]  /*0290*/  LDG.E R5, desc[UR6][R2.64+0x4] ;  /* 0x0000040602057981 */ /* 0x000ea4000c1e1900 */
[----:B--2---:R-:W-:-:S13]  /*02a0*/  ISETP.NE.AND P1, PT, R5, -0x1, PT ;  /* 0xffffffff0500780c */ /* 0x004fda0003f25270 */
[----:B------:R-:W-:Y:S05]  /*02b0*/  @!P1 BRA `(.L_x_2) ;  /* 0x0000001400d89947 */ /* 0x000fea0003800000 */
[----:B------:R-:W-:Y:S04]  /*02c0*/  BSSY.RECONVERGENT B0, `(.L_x_5) ;  /* 0x0000009000007945 */ /* 0x000fe80003800200 */
        /* <DEDUP_REMOVED lines=8> */
.L_x_6:
[----:B------:R-:W-:Y:S05]  /*0350*/  BSYNC.RECONVERGENT B0 ;  /* 0x0000000000007941 */ /* 0x000fea0003800200 */
.L_x_5:
        /* <DEDUP_REMOVED lines=9> */
[----:B01----:R-:W-:-:S04]  /*03f0*/  LEA R8, P1, R5, UR4, 0x2 ;  /* 0x0000000405087c11 */ /* 0x003fc8000f8210ff */
[----:B------:R-:W-:-:S05]  /*0400*/  LEA.HI.X R9, R5, UR5, R10, 0x2, P1 ;  /* 0x0000000505097c11 */ /* 0x000fca00088f140a */
[----:B------:R2:W-:Y:S04]  /*0410*/  REDG.E.ADD.F32.FTZ.RN.STRONG.GPU desc[UR6][R8.64+0x4], R4 ;  /* 0x00000404080079a6 */ /* 0x0005e8000c12f306 */
.L_x_8:
[----:B------:R-:W-:Y:S05]  /*0420*/  BSYNC.RECONVERGENT B0 ;  /* 0x0000000000007941 */ /* 0x000fea0003800200 */
.L_x_7:
[----:B------:R-:W3:Y:S02]  /*0430*/  LDG.E R5, desc[UR6][R2.64+0xc] ;  /* 0x00000c0602057981 */ /* 0x000ee4000c1e1900 */
[----:B---3--:R-:W-:-:S13]  /*0440*/  ISETP.NE.AND P1, PT, R5, -0x1, PT ;  /* 0xffffffff0500780c */ /* 0x008fda0003f25270 */
[----:B------:R-:W-:Y:S05]  /*0450*/  @!P1 BRA `(.L_x_2) ;  /* 0x0000001400709947 */ /* 0x000fea0003800000 */
[----:B------:R-:W-:Y:S04]  /*0460*/  BSSY.RECONVERGENT B0, `(.L_x_9) ;  /* 0x0000009000007945 */ /* 0x000fe80003800200 */
[----:B------:R-:W-:Y:S05]  /*0470*/  @!P0 BRA `(.L_x_10) ;  /* 0x00000000001c8947 */ /* 0x000fea0003800000 */
[----:B------:R-:W0:Y:S01]  /*0480*/  LDCU.64 UR4, c[0x0][0x388] ;  /* 0x00007100ff0477ac */ /* 0x000e220008000a00 */
[----:B------:R-:W-:-:S05]  /*0490*/  IMAD R5, R5, 0x101, RZ ;  /* 0x0000010105057824 */ /* 0x000fca00078e02ff */
[----:B------:R-:W-:-:S05]  /*04a0*/  IADD3 R5, P1, PT, R5, R0, RZ ;  /* 0x0000000005057210 */ /* 0x000fca0007f3e0ff */
[----:B------:R-:W-:Y:S01]  /*04b0*/  IMAD.X R10, RZ, RZ, RZ, P1 ;  /* 0x000000ffff0a7224 */ /* 0x000fe200008e06ff */
[----:B012---:R-:W-:-:S04]  /*04c0*/  LEA R8, P1, R5, UR4, 0x2 ;  /* 0x0000000405087c11 */ /* 0x007fc8000f8210ff */
[----:B------:R-:W-:-:S05]  /*04d0*/  LEA.HI.X R9, R5, UR5, R10, 0x2, P1 ;  /* 0x0000000505097c11 */ /* 0x000fca00088f140a */
[----:B------:R3:W-:Y:S04]  /*04e0*/  REDG.E.ADD.F32.FTZ.RN.STRONG.GPU desc[UR6][R8.64+0x4], R4 ;  /* 0x00000404080079a6 */ /* 0x0007e8000c12f306 */
.L_x_10:
[----:B------:R-:W-:Y:S05]  /*04f0*/  BSYNC.RECONVERGENT B0 ;  /* 0x0000000000007941 */ /* 0x000fea0003800200 */
.L_x_9:
[----:B------:R-:W4:Y:S02]  /*0500*/  LDG.E R5, desc[UR6][R2.64+0x10] ;  /* 0x0000100602057981 */ /* 0x000f24000c1e1900 */
[----:B----4-:R-:W-:-:S13]  /*0510*/  ISETP.NE.AND P1, PT, R5, -0x1, PT ;  /* 0xffffffff0500780c */ /* 0x010fda0003f25270 */
[----:B------:R-:W-:Y:S05]  /*0520*/  @!P1 BRA `(.L_x_2) ;  /* 0x00000014003c9947 */ /* 0x000fea0003800000 */
[----:B------:R-:W-:Y:S04]  /*0530*/  BSSY.RECONVERGENT B0, `(.L_x_11) ;  /* 0x0000009000007945 */ /* 0x000fe80003800200 */
[----:B------:R-:W-:Y:S05]  /*0540*/  @!P0 BRA `(.L_x_12) ;  /* 0x00000000001c8947 */ /* 0x000fea0003800000 */
[----:B------:R-:W0:Y:S01]  /*0550*/  LDCU.64 UR4, c[0x0][0x388] ;  /* 0x00007100ff0477ac */ /* 0x000e220008000a00 */
[----:B------:R-:W-:-:S05]  /*0560*/  IMAD R5, R5, 0x101, RZ ;  /* 0x0000010105057824 */ /* 0x000fca00078e02ff */
[----:B------:R-:W-:-:S05]  /*0570*/  IADD3 R5, P1, PT, R5, R0, RZ ;  /* 0x0000000005057210 */ /* 0x000fca0007f3e0ff */
[----:B------:R-:W-:Y:S01]  /*0580*/  IMAD.X R10, RZ, RZ, RZ, P1 ;  /* 0x000000ffff0a7224 */ /* 0x000fe200008e06ff */
[----:B0123--:R-:W-:-:S04]  /*0590*/  LEA R8, P1, R5, UR4, 0x2 ;  /* 0x0000000405087c11 */ /* 0x00ffc8000f8210ff */
[----:B------:R-:W-:-:S05]  /*05a0*/  LEA.HI.X R9, R5, UR5, R10, 0x2, P1 ;  /* 0x0000000505097c11 */ /* 0x000fca00088f140a */
[----:B------:R4:W-:Y:S04]  /*05b0*/  REDG.E.ADD.F32.FTZ.RN.STRONG.GPU desc[UR6][R8.64+0x4], R4 ;  /* 0x00000404080079a6 */ /* 0x0009e8000c12f306 */
.L_x_12:
[----:B------:R-:W-:Y:S05]  /*05c0*/  BSYNC.RECONVERGENT B0 ;  /* 0x0000000000007941 */ /* 0x000fea0003800200 */
.L_x_11:
[----:B------:R-:W5:Y:S02]  /*05d0*/  LDG.E R5, desc[UR6][R2.64+0x14] ;  /* 0x0000140602057981 */ /* 0x000f64000c1e1900 */
[----:B-----5:R-:W-:-:S13]  /*05e0*/  ISETP.NE.AND P1, PT, R5, -0x1, PT ;  /* 0xffffffff0500780c */ /* 0x020fda0003f25270 */
[----:B------:R-:W-:Y:S05]  /*05f0*/  @!P1 BRA `(.L_x_2) ;  /* 0x0000001400089947 */ /* 0x000fea0003800000 */
[----:B------:R-:W-:Y:S04]  /*0600*/  BSSY.RECONVERGENT B0, `(.L_x_13) ;  /* 0x0000009000007945 */ /* 0x000fe80003800200 */
[----:B------:R-:W-:Y:S05]  /*0610*/  @!P0 BRA `(.L_x_14) ;  /* 0x00000000001c8947 */ /* 0x000fea0003800000 */
[----:B------:R-:W0:Y:S01]  /*0620*/  LDCU.64 UR4, c[0x0][0x388] ;  /* 0x00007100ff0477ac */ /* 0x000e220008000a00 */
[----:B------:R-:W-:-:S05]  /*0630*/  IMAD R5, R5, 0x101, RZ ;  /* 0x0000010105057824 */ /* 0x000fca00078e02ff */
[----:B------:R-:W-:-:S05]  /*0640*/  IADD3 R5, P1, PT, R5, R0, RZ ;  /* 0x0000000005057210 */ /* 0x000fca0007f3e0ff */
[----:B------:R-:W-:Y:S01]  /*0650*/  IMAD.X R10, RZ, RZ, RZ, P1 ;  /* 0x000000ffff0a7224 */ /* 0x000fe200008e06ff */
[----:B01234-:R-:W-:-:S04]  /*0660*/  LEA R8, P1, R5, UR4, 0x2 ;  /* 0x0000000405087c11 */ /* 0x01ffc8000f8210ff */
[----:B------:R-:W-:-:S05]  /*0670*/  LEA.HI.X R9, R5, UR5, R10, 0x2, P1 ;  /* 0x0000000505097c11 */ /* 0x000fca00088f140a */
[----:B------:R0:W-:Y:S04]  /*0680*/  REDG.E.ADD.F32.FTZ.RN.STRONG.GPU desc[UR6][R8.64+0x4], R4 ;  /* 0x00000404080079a6 */ /* 0x0001e8000c12f306 */
.L_x_14:
[----:B------:R-:W-:Y:S05]  /*0690*/  BSYNC.RECONVERGENT B0 ;  /* 0x0000000000007941 */ /* 0x000fea0003800200 */
.L_x_13:
        /* <DEDUP_REMOVED lines=12> */
.L_x_16:
[----:B------:R-:W-:Y:S05]  /*0760*/  BSYNC.RECONVERGENT B0 ;  /* 0x0000000000007941 */ /* 0x000fea0003800200 */
.L_x_15:
        /* <DEDUP_REMOVED lines=12> */
.L_x_18:
[----:B------:R-:W-:Y:S05]  /*0830*/  BSYNC.RECONVERGENT B0 ;  /* 0x0000000000007941 */ /* 0x000fea0003800200 */
.L_x_17:
        /* <DEDUP_REMOVED lines=12> */
.L_x_20:
[----:B------:R-:W-:Y:S05]  /*0900*/  BSYNC.RECONVERGENT B0 ;  /* 0x0000000000007941 */ /* 0x000fea0003800200 */
.L_x_19:
        /* <DEDUP_REMOVED lines=12> */
.L_x_22:
[----:B------:R-:W-:Y:S05]  /*09d0*/  BSYNC.RECONVERGENT B0 ;  /* 0x0000000000007941 */ /* 0x000fea0003800200 */
.L_x_21:
        /* <DEDUP_REMOVED lines=12> */
.L_x_24:
[----:B------:R-:W-:Y:S05]  /*0aa0*/  BSYNC.RECONVERGENT B0 ;  /* 0x0000000000007941 */ /* 0x000fea0003800200 */
.L_x_23:
        /* <DEDUP_REMOVED lines=12> */
.L_x_26:
[----:B------:R-:W-:Y:S05]  /*0b70*/  BSYNC.RECONVERGENT B0 ;  /* 0x0000000000007941 */ /* 0x000fea0003800200 */
.L_x_25:
        /* <DEDUP_REMOVED lines=12> */
.L_x_28:
[----:B------:R-:W-:Y:S05]  /*0c40*/  BSYNC.RECONVERGENT B0 ;  /* 0x0000000000007941 */ /* 0x000fea0003800200 */
.L_x_27:
        /* <DEDUP_REMOVED lines=12> */
.L_x_30:
[----:B------:R-:W-:Y:S05]  /*0d10*/  BSYNC.RECONVERGENT B0 ;  /* 0x0000000000007941 */ /* 0x000fea0003800200 */
.L_x_29:
        /* <DEDUP_REMOVED lines=12> */
.L_x_32:
[----:B------:R-:W-:Y:S05]  /*0de0*/  BSYNC.RECONVERGENT B0 ;  /* 0x0000000000007941 */ /* 0x000fea0003800200 */
.L_x_31:
        /* <DEDUP_REMOVED lines=12> */
.L_x_34:
[----:B------:R-:W-:Y:S05]  /*0eb0*/  BSYNC.RECONVERGENT B0 ;  /* 0x0000000000007941 */ /* 0x000fea0003800200 */
.L_x_33:
        /* <DEDUP_REMOVED lines=12> */
.L_x_36:
[----:B------:R-:W-:Y:S05]  /*0f80*/  BSYNC.RECONVERGENT B0 ;  /* 0x0000000000007941 */ /* 0x000fea0003800200 */
.L_x_35:
        /* <DEDUP_REMOVED lines=12> */
.L_x_38:
[----:B------:R-:W-:Y:S05]  /*1050*/  BSYNC.RECONVERGENT B0 ;  /* 0x0000000000007941 */ /* 0x000fea0003800200 */
.L_x_37:
        /* <DEDUP_REMOVED lines=12> */
.L_x_40:
[----:B------:R-:W-:Y:S05]  /*1120*/  BSYNC.RECONVERGENT B0 ;  /* 0x0000000000007941 */ /* 0x000fea0003800200 */
.L_x_39:
        /* <DEDUP_REMOVED lines=12> */
.L_x_42:
[----:B------:R-:W-:Y:S05]  /*11f0*/  BSYNC.RECONVERGENT B0 ;  /* 0x0000000000007941 */ /* 0x000fea0003800200 */
.L_x_41:
        /* <DEDUP_REMOVED lines=12> */
.L_x_44:
[----:B------:R-:W-:Y:S05]  /*12c0*/  BSYNC.RECONVERGENT B0 ;  /* 0x0000000000007941 */ /* 0x000fea0003800200 */
.L_x_43:
        /* <DEDUP_REMOVED lines=12> */
.L_x_46:
[----:B------:R-:W-:Y:S05]  /*1390*/  BSYNC.RECONVERGENT B0 ;  /* 0x0000000000007941 */ /* 0x000fea0003800200 */
.L_x_45:
        /* <DEDUP_REMOVED lines=12> */
.L_x_48:
[----:B------:R-:W-:Y:S05]  /*1460*/  BSYNC.RECONVERGENT B0 ;  /* 0x0000000000007941 */ /* 0x000fea0003800200 */
.L_x_47:
        /* <DEDUP_REMOVED lines=12> */
.L_x_50:
[----:B------:R-:W-:Y:S05]  /*1530*/  BSYNC.RECONVERGENT B0 ;  /* 0x0000000000007941 */ /* 0x000fea0003800200 */
.L_x_49:
        /* <DEDUP_REMOVED lines=12> */
.L_x_52:
[----:B------:R-:W-:Y:S05]  /*1600*/  BSYNC.RECONVERGENT B0 ;  /* 0x0000000000007941 */ /* 0x000fea0003800200 */
.L_x_51:
        /* <DEDUP_REMOVED lines=12> */
.L_x_54:
[----:B------:R-:W-:Y:S05]  /*16d0*/  BSYNC.RECONVERGENT B0 ;  /* 0x0000000000007941 */ /* 0x000fea0003800200 */
.L_x_53:
        /* <DEDUP_REMOVED lines=12> */
.L_x_56:
[----:B------:R-:W-:Y:S05]  /*17a0*/  BSYNC.RECONVERGENT B0 ;  /* 0x0000000000007941 */ /* 0x000fea0003800200 */
.L_x_55:
        /* <DEDUP_REMOVED lines=12> */
.L_x_58:
[----:B------:R-:W-:Y:S05]  /*1870*/  BSYNC.RECONVERGENT B0 ;  /* 0x0000000000007941 */ /* 0x000fea0003800200 */
.L_x_57:
        /* <DEDUP_REMOVED lines=12> */
.L_x_60:
[----:B------:R-:W-:Y:S05]  /*1940*/  BSYNC.RECONVERGENT B0 ;  /* 0x0000000000007941 */ /* 0x000fea0003800200 */
.L_x_59:
        /* <DEDUP_REMOVED lines=12> */
.L_x_61:
[----:B------:R-:W-:Y:S05]  /*1a10*/  BSYNC.RECONVERGENT B0 ;  /* 0x0000000000007941 */ /* 0x000fea0003800200 */
.L_x_2:
[----:B------:R-:W-:-:S13]  /*1a20*/  ISETP.NE.AND P0, PT, R0, RZ, PT ;  /* 0x000000ff0000720c */ /* 0x000fda0003f05270 */
[----:B------:R-:W-:Y:S05]  /*1a30*/  @P0 EXIT ;  /* 0x000000000000094d */ /* 0x000fea0003800000 */
[----:B01234-:R-:W2:Y:S02]  /*1a40*/  LDG.E R8, desc[UR6][R2.64] ;  /* 0x0000000602087981 */ /* 0x01fea4000c1e1900 */
[----:B--2---:R-:W-:-:S13]  /*1a50*/  ISETP.NE.AND P0, PT, R8, -0x1, PT ;  /* 0xffffffff0800780c */ /* 0x004fda0003f05270 */
[----:B------:R-:W-:Y:S05]  /*1a60*/  @!P0 EXIT ;  /* 0x000000000000894d */ /* 0x000fea0003800000 */
[----:B------:R-:W2:Y:S01]  /*1a70*/  LDG.E R0, desc[UR6][R6.64+0x4] ;  /* 0x0000040606007981 */ /* 0x000ea2000c1e1900 */
[----:B------:R-:W0:Y:S01]  /*1a80*/  LDC.64 R4, c[0x0][0x388] ;  /* 0x0000e200ff047b82 */ /* 0x000e220000000a00 */
[----:B------:R-:W-:-:S04]  /*1a90*/  IMAD R9, R8, 0x101, RZ ;  /* 0x0000010108097824 */ /* 0x000fc800078e02ff */
[----:B0-----:R-:W-:-:S05]  /*1aa0*/  IMAD.WIDE.U32 R8, R9, 0x4, R4 ;  /* 0x0000000409087825 */ /* 0x001fca00078e0004 */
[----:B--2---:R0:W-:Y:S04]  /*1ab0*/  REDG.E.ADD.F32.FTZ.RN.STRONG.GPU desc[UR6][R8.64], R0 ;  /* 0x00000000080079a6 */ /* 0x0041e8000c12f306 */
[----:B------:R-:W2:Y:S02]  /*1ac0*/  LDG.E R10, desc[UR6][R2.64+0x4] ;  /* 0x00000406020a7981 */ /* 0x000ea4000c1e1900 */
[----:B--2---:R-:W-:-:S13]  /*1ad0*/  ISETP.NE.AND P0, PT, R10, -0x1, PT ;  /* 0xffffffff0a00780c */ /* 0x004fda0003f05270 */
[----:B0-----:R-:W-:Y:S05]  /*1ae0*/  @!P0 EXIT ;  /* 0x000000000000894d */ /* 0x001fea0003800000 */
[----:B------:R-:W-:-:S04]  /*1af0*/  IMAD R7, R10, 0x101, RZ ;  /* 0x000001010a077824 */ /* 0x000fc800078e02ff */
[----:B------:R-:W-:-:S05]  /*1b00*/  IMAD.WIDE.U32 R6, R7, 0x4, R4 ;  /* 0x0000000407067825 */ /* 0x000fca00078e0004 */
[----:B------:R0:W-:Y:S04]  /*1b10*/  REDG.E.ADD.F32.FTZ.RN.STRONG.GPU desc[UR6][R6.64], R0 ;  /* 0x00000000060079a6 */ /* 0x0001e8000c12f306 */
        /* <DEDUP_REMOVED lines=167> */
[----:B------:R-:W-:Y:S01]  /*2590*/  REDG.E.ADD.F32.FTZ.RN.STRONG.GPU desc[UR6][R4.64], R0 ;  /* 0x00000000040079a6 */ /* 0x000fe2000c12f306 */
[----:B------:R-:W-:Y:S05]  /*25a0*/  EXIT ;  /* 0x000000000000794d */ /* 0x000fea0003800000 */
.L_x_62:
[----:B------:R-:W-:-:S00]  /*25b0*/  BRA `(.L_x_62) ;  /* 0xfffffffc00fc7947 */ /* 0x000fc0000383ffff */
[----:B------:R-:W-:-:S00]  /*25c0*/  NOP ;  /* 0x0000000000007918 */ /* 0x000fc00000000000 */
        /* <DEDUP_REMOVED lines=11> */
.L_x_63:


//--------------------- .nv.shared.feature_transformer_slice_backward --------------------------
	.section	.nv.shared.feature_transformer_slice_backward,"aw",@nobits
	.sectionflags	@""
	.align	4
.nv.shared.feature_transformer_slice_backward:
	.zero		2048


//--------------------- .nv.shared.reserved.0     --------------------------
	.section	.nv.shared.reserved.0,"aw",@nobits
	.weak		__nv_reservedSMEM_offset_0_alias
	.size		__nv_reservedSMEM_offset_0_alias, 0, 64
	.other		__nv_reservedSMEM_offset_0_alias,@"STO_CUDA_RESERVED_SHARED STV_DEFAULT"
__nv_reservedSMEM_offset_0_alias:
	.zero		0
	.zero		64


//--------------------- .nv.constant0.feature_transformer_slice_backward --------------------------
	.section	.nv.constant0.feature_transformer_slice_backward,"a",@progbits
	.sectionflags	@""
	.align	4
.nv.constant0.feature_transformer_slice_backward:
	.zero		928


//--------------------- SYMBOLS --------------------------

	.type		.nv.reservedSmem.offset0,@object
	.size		.nv.reservedSmem.offset0,0x4
	.type		.nv.reservedSmem.cap,@object
	.size		.nv.reservedSmem.cap,0x4
